//
// Generated by NVIDIA NVVM Compiler
//
// Compiler Build ID: CL-36424714
// Cuda compilation tools, release 13.0, V13.0.88
// Based on NVVM 20.0.0
//

.version 9.0
.target sm_100
.address_size 64

	// .globl	_Z16body_integrationPK6float4PS_S2_mj
.extern .shared .align 16 .b8 sh_position[];

.visible .entry _Z16body_integrationPK6float4PS_S2_mj(
	.param .u64 .ptr .align 1 _Z16body_integrationPK6float4PS_S2_mj_param_0,
	.param .u64 .ptr .align 1 _Z16body_integrationPK6float4PS_S2_mj_param_1,
	.param .u64 .ptr .align 1 _Z16body_integrationPK6float4PS_S2_mj_param_2,
	.param .u64 _Z16body_integrationPK6float4PS_S2_mj_param_3,
	.param .u32 _Z16body_integrationPK6float4PS_S2_mj_param_4
)
{
	.reg .pred 	%p<10>;
	.reg .b32 	%r<60>;
	.reg .b32 	%f<235>;
	.reg .b64 	%rd<16>;

	ld.param.u64 	%rd5, [_Z16body_integrationPK6float4PS_S2_mj_param_0];
	ld.param.u64 	%rd3, [_Z16body_integrationPK6float4PS_S2_mj_param_1];
	ld.param.u64 	%rd4, [_Z16body_integrationPK6float4PS_S2_mj_param_2];
	ld.param.u64 	%rd6, [_Z16body_integrationPK6float4PS_S2_mj_param_3];
	ld.param.u32 	%r14, [_Z16body_integrationPK6float4PS_S2_mj_param_4];
	cvta.to.global.u64 	%rd1, %rd5;
	mov.u32 	%r15, %ctaid.x;
	mov.u32 	%r1, %ntid.x;
	mov.u32 	%r2, %tid.x;
	mad.lo.s32 	%r16, %r15, %r1, %r2;
	cvt.u64.u32 	%rd2, %r16;
	setp.le.u64 	%p1, %rd6, %rd2;
	@%p1 bra 	$L__BB0_14;
	shl.b64 	%rd7, %rd2, 4;
	add.s64 	%rd8, %rd1, %rd7;
	ld.global.nc.v4.f32 	{%f5, %f6, %f7, %f4}, [%rd8];
	setp.eq.s32 	%p2, %r14, 0;
	mov.f32 	%f232, 0f00000000;
	mov.f32 	%f233, %f232;
	mov.f32 	%f234, %f232;
	@%p2 bra 	$L__BB0_13;
	and.b32  	%r18, %r1, -4;
	neg.s32 	%r3, %r18;
	mov.f32 	%f231, 0f00000000;
	mov.b32 	%r55, 0;
	shl.b32 	%r21, %r2, 4;
	mov.u32 	%r22, sh_position;
	add.s32 	%r23, %r22, %r21;
	mov.f32 	%f230, %f231;
	mov.f32 	%f229, %f231;
$L__BB0_3:
	setp.lt.u32 	%p3, %r1, 4;
	mad.lo.s32 	%r20, %r55, %r1, %r2;
	mul.wide.u32 	%rd9, %r20, 16;
	add.s64 	%rd10, %rd1, %rd9;
	ld.global.nc.v4.f32 	{%f47, %f48, %f49, %f50}, [%rd10];
	st.shared.v4.f32 	[%r23], {%f47, %f48, %f49, %f50};
	bar.sync 	0;
	mov.b32 	%r59, 0;
	@%p3 bra 	$L__BB0_6;
	mov.u32 	%r25, sh_position;
	add.s32 	%r56, %r25, 32;
	mov.u32 	%r57, %r3;
$L__BB0_5:
	.pragma "nounroll";
	and.b32  	%r59, %r1, 2044;
	ld.shared.v4.f32 	{%f51, %f52, %f53, %f54}, [%r56+-32];
	sub.f32 	%f55, %f51, %f5;
	sub.f32 	%f56, %f52, %f6;
	sub.f32 	%f57, %f53, %f7;
	fma.rn.f32 	%f58, %f57, %f57, 0f358637BE;
	fma.rn.f32 	%f59, %f56, %f56, %f58;
	fma.rn.f32 	%f60, %f55, %f55, %f59;
	mul.f32 	%f61, %f60, %f60;
	mul.f32 	%f62, %f60, %f61;
	mul.f32 	%f63, %f62, 0f3F000000;
	mov.b32 	%r26, %f62;
	shr.s32 	%r27, %r26, 1;
	sub.s32 	%r28, 1597463007, %r27;
	mov.b32 	%f64, %r28;
	mul.f32 	%f65, %f63, %f64;
	mul.f32 	%f66, %f65, %f64;
	mov.f32 	%f67, 0f3FC00000;
	sub.f32 	%f68, %f67, %f66;
	mul.f32 	%f69, %f68, %f64;
	mul.f32 	%f70, %f54, %f69;
	fma.rn.f32 	%f71, %f55, %f70, %f229;
	fma.rn.f32 	%f72, %f56, %f70, %f230;
	fma.rn.f32 	%f73, %f57, %f70, %f231;
	ld.shared.v4.f32 	{%f74, %f75, %f76, %f77}, [%r56+-16];
	sub.f32 	%f78, %f74, %f5;
	sub.f32 	%f79, %f75, %f6;
	sub.f32 	%f80, %f76, %f7;
	fma.rn.f32 	%f81, %f80, %f80, 0f358637BE;
	fma.rn.f32 	%f82, %f79, %f79, %f81;
	fma.rn.f32 	%f83, %f78, %f78, %f82;
	mul.f32 	%f84, %f83, %f83;
	mul.f32 	%f85, %f83, %f84;
	mul.f32 	%f86, %f85, 0f3F000000;
	mov.b32 	%r29, %f85;
	shr.s32 	%r30, %r29, 1;
	sub.s32 	%r31, 1597463007, %r30;
	mov.b32 	%f87, %r31;
	mul.f32 	%f88, %f86, %f87;
	mul.f32 	%f89, %f88, %f87;
	sub.f32 	%f90, %f67, %f89;
	mul.f32 	%f91, %f90, %f87;
	mul.f32 	%f92, %f77, %f91;
	fma.rn.f32 	%f93, %f78, %f92, %f71;
	fma.rn.f32 	%f94, %f79, %f92, %f72;
	fma.rn.f32 	%f95, %f80, %f92, %f73;
	ld.shared.v4.f32 	{%f96, %f97, %f98, %f99}, [%r56];
	sub.f32 	%f100, %f96, %f5;
	sub.f32 	%f101, %f97, %f6;
	sub.f32 	%f102, %f98, %f7;
	fma.rn.f32 	%f103, %f102, %f102, 0f358637BE;
	fma.rn.f32 	%f104, %f101, %f101, %f103;
	fma.rn.f32 	%f105, %f100, %f100, %f104;
	mul.f32 	%f106, %f105, %f105;
	mul.f32 	%f107, %f105, %f106;
	mul.f32 	%f108, %f107, 0f3F000000;
	mov.b32 	%r32, %f107;
	shr.s32 	%r33, %r32, 1;
	sub.s32 	%r34, 1597463007, %r33;
	mov.b32 	%f109, %r34;
	mul.f32 	%f110, %f108, %f109;
	mul.f32 	%f111, %f110, %f109;
	sub.f32 	%f112, %f67, %f111;
	mul.f32 	%f113, %f112, %f109;
	mul.f32 	%f114, %f99, %f113;
	fma.rn.f32 	%f115, %f100, %f114, %f93;
	fma.rn.f32 	%f116, %f101, %f114, %f94;
	fma.rn.f32 	%f117, %f102, %f114, %f95;
	ld.shared.v4.f32 	{%f118, %f119, %f120, %f121}, [%r56+16];
	sub.f32 	%f122, %f118, %f5;
	sub.f32 	%f123, %f119, %f6;
	sub.f32 	%f124, %f120, %f7;
	fma.rn.f32 	%f125, %f124, %f124, 0f358637BE;
	fma.rn.f32 	%f126, %f123, %f123, %f125;
	fma.rn.f32 	%f127, %f122, %f122, %f126;
	mul.f32 	%f128, %f127, %f127;
	mul.f32 	%f129, %f127, %f128;
	mul.f32 	%f130, %f129, 0f3F000000;
	mov.b32 	%r35, %f129;
	shr.s32 	%r36, %r35, 1;
	sub.s32 	%r37, 1597463007, %r36;
	mov.b32 	%f131, %r37;
	mul.f32 	%f132, %f130, %f131;
	mul.f32 	%f133, %f132, %f131;
	sub.f32 	%f134, %f67, %f133;
	mul.f32 	%f135, %f134, %f131;
	mul.f32 	%f136, %f121, %f135;
	fma.rn.f32 	%f229, %f122, %f136, %f115;
	fma.rn.f32 	%f230, %f123, %f136, %f116;
	fma.rn.f32 	%f231, %f124, %f136, %f117;
	add.s32 	%r57, %r57, 4;
	add.s32 	%r56, %r56, 64;
	setp.ne.s32 	%p4, %r57, 0;
	@%p4 bra 	$L__BB0_5;
$L__BB0_6:
	and.b32  	%r38, %r1, 3;
	setp.eq.s32 	%p5, %r38, 0;
	@%p5 bra 	$L__BB0_11;
	setp.eq.s32 	%p6, %r38, 1;
	@%p6 bra 	$L__BB0_9;
	shl.b32 	%r39, %r59, 4;
	mov.u32 	%r40, sh_position;
	add.s32 	%r41, %r40, %r39;
	ld.shared.v4.f32 	{%f138, %f139, %f140, %f141}, [%r41];
	sub.f32 	%f142, %f138, %f5;
	sub.f32 	%f143, %f139, %f6;
	sub.f32 	%f144, %f140, %f7;
	fma.rn.f32 	%f145, %f144, %f144, 0f358637BE;
	fma.rn.f32 	%f146, %f143, %f143, %f145;
	fma.rn.f32 	%f147, %f142, %f142, %f146;
	mul.f32 	%f148, %f147, %f147;
	mul.f32 	%f149, %f147, %f148;
	mul.f32 	%f150, %f149, 0f3F000000;
	mov.b32 	%r42, %f149;
	shr.s32 	%r43, %r42, 1;
	sub.s32 	%r44, 1597463007, %r43;
	mov.b32 	%f151, %r44;
	mul.f32 	%f152, %f150, %f151;
	mul.f32 	%f153, %f152, %f151;
	mov.f32 	%f154, 0f3FC00000;
	sub.f32 	%f155, %f154, %f153;
	mul.f32 	%f156, %f155, %f151;
	mul.f32 	%f157, %f141, %f156;
	fma.rn.f32 	%f158, %f142, %f157, %f229;
	fma.rn.f32 	%f159, %f143, %f157, %f230;
	fma.rn.f32 	%f160, %f144, %f157, %f231;
	ld.shared.v4.f32 	{%f161, %f162, %f163, %f164}, [%r41+16];
	sub.f32 	%f165, %f161, %f5;
	sub.f32 	%f166, %f162, %f6;
	sub.f32 	%f167, %f163, %f7;
	fma.rn.f32 	%f168, %f167, %f167, 0f358637BE;
	fma.rn.f32 	%f169, %f166, %f166, %f168;
	fma.rn.f32 	%f170, %f165, %f165, %f169;
	mul.f32 	%f171, %f170, %f170;
	mul.f32 	%f172, %f170, %f171;
	mul.f32 	%f173, %f172, 0f3F000000;
	mov.b32 	%r45, %f172;
	shr.s32 	%r46, %r45, 1;
	sub.s32 	%r47, 1597463007, %r46;
	mov.b32 	%f174, %r47;
	mul.f32 	%f175, %f173, %f174;
	mul.f32 	%f176, %f175, %f174;
	sub.f32 	%f177, %f154, %f176;
	mul.f32 	%f178, %f177, %f174;
	mul.f32 	%f179, %f164, %f178;
	fma.rn.f32 	%f229, %f165, %f179, %f158;
	fma.rn.f32 	%f230, %f166, %f179, %f159;
	fma.rn.f32 	%f231, %f167, %f179, %f160;
	add.s32 	%r59, %r59, 2;
$L__BB0_9:
	and.b32  	%r48, %r1, 1;
	setp.eq.b32 	%p7, %r48, 1;
	not.pred 	%p8, %p7;
	@%p8 bra 	$L__BB0_11;
	shl.b32 	%r49, %r59, 4;
	mov.u32 	%r50, sh_position;
	add.s32 	%r51, %r50, %r49;
	ld.shared.v4.f32 	{%f180, %f181, %f182, %f183}, [%r51];
	sub.f32 	%f184, %f180, %f5;
	sub.f32 	%f185, %f181, %f6;
	sub.f32 	%f186, %f182, %f7;
	fma.rn.f32 	%f187, %f186, %f186, 0f358637BE;
	fma.rn.f32 	%f188, %f185, %f185, %f187;
	fma.rn.f32 	%f189, %f184, %f184, %f188;
	mul.f32 	%f190, %f189, %f189;
	mul.f32 	%f191, %f189, %f190;
	mul.f32 	%f192, %f191, 0fBF000000;
	mov.b32 	%r52, %f191;
	shr.s32 	%r53, %r52, 1;
	sub.s32 	%r54, 1597463007, %r53;
	mov.b32 	%f193, %r54;
	mul.f32 	%f194, %f192, %f193;
	fma.rn.f32 	%f195, %f194, %f193, 0f3FC00000;
	mul.f32 	%f196, %f195, %f193;
	mul.f32 	%f197, %f183, %f196;
	fma.rn.f32 	%f229, %f184, %f197, %f229;
	fma.rn.f32 	%f230, %f185, %f197, %f230;
	fma.rn.f32 	%f231, %f186, %f197, %f231;
$L__BB0_11:
	bar.sync 	0;
	add.s32 	%r55, %r55, 1;
	setp.ne.s32 	%p9, %r55, %r14;
	@%p9 bra 	$L__BB0_3;
	mul.f32 	%f232, %f229, 0f3E4CCCCD;
	mul.f32 	%f233, %f230, 0f3E4CCCCD;
	mul.f32 	%f234, %f231, 0f3E4CCCCD;
$L__BB0_13:
	cvta.to.global.u64 	%rd11, %rd4;
	shl.b64 	%rd12, %rd2, 4;
	add.s64 	%rd13, %rd11, %rd12;
	ld.global.v4.f32 	{%f198, %f199, %f200, %f201}, [%rd13];
	add.f32 	%f202, %f232, %f198;
	add.f32 	%f203, %f233, %f199;
	add.f32 	%f204, %f234, %f200;
	mul.f32 	%f205, %f202, 0f3F000000;
	mul.f32 	%f206, %f203, 0f3F000000;
	mul.f32 	%f207, %f204, 0f3F000000;
	fma.rn.f32 	%f208, %f205, 0f3E4CCCCD, %f5;
	fma.rn.f32 	%f209, %f206, 0f3E4CCCCD, %f6;
	fma.rn.f32 	%f210, %f207, 0f3E4CCCCD, %f7;
	cvta.to.global.u64 	%rd14, %rd3;
	add.s64 	%rd15, %rd14, %rd12;
	st.global.v4.f32 	[%rd15], {%f208, %f209, %f210, %f4};
	st.global.v4.f32 	[%rd13], {%f205, %f206, %f207, %f201};
$L__BB0_14:
	ret;

}


// ===== COMPILED SASS (sm_100) =====

	.target	sm_100

	.elftype	@"ET_EXEC"


//--------------------- .note.nv.tkinfo           --------------------------
	.section	.note.nv.tkinfo,"",@"SHT_NOTE"
	.sectionflags	@"SHF_NOTE_NV_TKINFO"
	.tkinfo
        /*0018*/ 	.word	0x00000002
        /*0030*/ 	.string	""
        /*0030*/ 	.string	"ptxas"
        /*0030*/ 	.string	"Cuda compilation tools, release 13.0, V13.0.88"
        /*0030*/ 	.string	"Build cuda_13.0.r13.0/compiler.36424714_0"
        /*0030*/ 	.string	"-arch sm_100 -m 64 "



//--------------------- .note.nv.cuinfo           --------------------------
	.section	.note.nv.cuinfo,"",@"SHT_NOTE"
	.sectionflags	@"SHF_NOTE_NV_CUINFO"
        /*0018*/ 	.short	0x0002
        /*001a*/ 	.short	0x0064
        /*001c*/ 	.short	0x0082
	.zero		2


//--------------------- .nv.info                  --------------------------
	.section	.nv.info,"",@"SHT_CUDA_INFO"
	.align	4


	//----- nvinfo : EIATTR_REGCOUNT
	.align		4
        /*0000*/ 	.byte	0x04, 0x2f
        /*0002*/ 	.short	(.L_1 - .L_0)
	.align		4
.L_0:
        /*0004*/ 	.word	index@(_Z16body_integrationPK6float4PS_S2_mj)
        /*0008*/ 	.word	0x00000020


	//----- nvinfo : EIATTR_FRAME_SIZE
	.align		4
.L_1:
        /*000c*/ 	.byte	0x04, 0x11
        /*000e*/ 	.short	(.L_3 - .L_2)
	.align		4
.L_2:
        /*0010*/ 	.word	index@(_Z16body_integrationPK6float4PS_S2_mj)
        /*0014*/ 	.word	0x00000000


	//----- nvinfo : EIATTR_MIN_STACK_SIZE
	.align		4
.L_3:
        /*0018*/ 	.byte	0x04, 0x12
        /*001a*/ 	.short	(.L_5 - .L_4)
	.align		4
.L_4:
        /*001c*/ 	.word	index@(_Z16body_integrationPK6float4PS_S2_mj)
        /*0020*/ 	.word	0x00000000
.L_5:


//--------------------- .nv.compat                --------------------------
	.section	.nv.compat,"",@"SHT_CUDA_COMPAT_INFO"
	.align	4
        /*0000*/ 	.byte	0x02, 0x09, 0x00, 0x00, 0x02, 0x02, 0x01, 0x00, 0x02, 0x05, 0x05, 0x00, 0x03, 0x07, 0x01, 0x01
        /*0010*/ 	.byte	0x02, 0x03, 0x00, 0x00, 0x02, 0x06, 0x01, 0x00, 0x04, 0x0b, 0x08, 0x00, 0x09, 0x00, 0x00, 0x00
        /*0020*/ 	.byte	0x00, 0x00, 0x00, 0x00


//--------------------- .nv.info._Z16body_integrationPK6float4PS_S2_mj --------------------------
	.section	.nv.info._Z16body_integrationPK6float4PS_S2_mj,"",@"SHT_CUDA_INFO"
	.sectionflags	@""
	.align	4


	//----- nvinfo : EIATTR_CUDA_API_VERSION
	.align		4
        /*0000*/ 	.byte	0x04, 0x37
        /*0002*/ 	.short	(.L_7 - .L_6)
.L_6:
        /*0004*/ 	.word	0x00000082


	//----- nvinfo : EIATTR_KPARAM_INFO
	.align		4
.L_7:
        /*0008*/ 	.byte	0x04, 0x17
        /*000a*/ 	.short	(.L_9 - .L_8)
.L_8:
        /*000c*/ 	.word	0x00000000
        /*0010*/ 	.short	0x0004
        /*0012*/ 	.short	0x0020
        /*0014*/ 	.byte	0x00, 0xf0, 0x11, 0x00


	//----- nvinfo : EIATTR_KPARAM_INFO
	.align		4
.L_9:
        /*0018*/ 	.byte	0x04, 0x17
        /*001a*/ 	.short	(.L_11 - .L_10)
.L_10:
        /*001c*/ 	.word	0x00000000
        /*0020*/ 	.short	0x0003
        /*0022*/ 	.short	0x0018
        /*0024*/ 	.byte	0x00, 0xf0, 0x21, 0x00


	//----- nvinfo : EIATTR_KPARAM_INFO
	.align		4
.L_11:
        /*0028*/ 	.byte	0x04, 0x17
        /*002a*/ 	.short	(.L_13 - .L_12)
.L_12:
        /*002c*/ 	.word	0x00000000
        /*0030*/ 	.short	0x0002
        /*0032*/ 	.short	0x0010
        /*0034*/ 	.byte	0x00, 0xf5, 0x21, 0x00


	//----- nvinfo : EIATTR_KPARAM_INFO
	.align		4
.L_13:
        /*0038*/ 	.byte	0x04, 0x17
        /*003a*/ 	.short	(.L_15 - .L_14)
.L_14:
        /*003c*/ 	.word	0x00000000
        /*0040*/ 	.short	0x0001
        /*0042*/ 	.short	0x0008
        /*0044*/ 	.byte	0x00, 0xf5, 0x21, 0x00


	//----- nvinfo : EIATTR_KPARAM_INFO
	.align		4
.L_15:
        /*0048*/ 	.byte	0x04, 0x17
        /*004a*/ 	.short	(.L_17 - .L_16)
.L_16:
        /*004c*/ 	.word	0x00000000
        /*0050*/ 	.short	0x0000
        /*0052*/ 	.short	0x0000
        /*0054*/ 	.byte	0x00, 0xf5, 0x21, 0x00


	//----- nvinfo : EIATTR_SPARSE_MMA_MASK
	.align		4
.L_17:
        /*0058*/ 	.byte	0x03, 0x50
        /*005a*/ 	.short	0x0000


	//----- nvinfo : EIATTR_MAXREG_COUNT
	.align		4
        /*005c*/ 	.byte	0x03, 0x1b
        /*005e*/ 	.short	0x00ff


	//----- nvinfo : EIATTR_NUM_BARRIERS
	.align		4
        /*0060*/ 	.byte	0x02, 0x4c
        /*0062*/ 	.byte	0x01
	.zero		1


	//----- nvinfo : EIATTR_MERCURY_ISA_VERSION
	.align		4
        /*0064*/ 	.byte	0x03, 0x5f
        /*0066*/ 	.short	0x0101


	//----- nvinfo : EIATTR_VRC_CTA_INIT_COUNT
	.align		4
        /*0068*/ 	.byte	0x02, 0x4a
	.zero		1
	.zero		1


	//----- nvinfo : EIATTR_EXIT_INSTR_OFFSETS
	.align		4
        /*006c*/ 	.byte	0x04, 0x1c
        /*006e*/ 	.short	(.L_19 - .L_18)


	//   ....[0]....
.L_18:
        /*0070*/ 	.word	0x00000080


	//   ....[1]....
        /*0074*/ 	.word	0x00000e00


	//----- nvinfo : EIATTR_CBANK_PARAM_SIZE
	.align		4
.L_19:
        /*0078*/ 	.byte	0x03, 0x19
        /*007a*/ 	.short	0x0024


	//----- nvinfo : EIATTR_PARAM_CBANK
	.align		4
        /*007c*/ 	.byte	0x04, 0x0a
        /*007e*/ 	.short	(.L_21 - .L_20)
	.align		4
.L_20:
        /*0080*/ 	.word	index@(.nv.constant0._Z16body_integrationPK6float4PS_S2_mj)
        /*0084*/ 	.short	0x0380
        /*0086*/ 	.short	0x0024


	//----- nvinfo : EIATTR_SW_WAR
	.align		4
.L_21:
        /*0088*/ 	.byte	0x04, 0x36
        /*008a*/ 	.short	(.L_23 - .L_22)
.L_22:
        /*008c*/ 	.word	0x00000008
.L_23:


//--------------------- .nv.callgraph             --------------------------
	.section	.nv.callgraph,"",@"SHT_CUDA_CALLGRAPH"
	.align	4
	.sectionentsize	8
	.align		4
        /*0000*/ 	.word	0x00000000
	.align		4
        /*0004*/ 	.word	0xffffffff
	.align		4
        /*0008*/ 	.word	0x00000000
	.align		4
        /*000c*/ 	.word	0xfffffffe
	.align		4
        /*0010*/ 	.word	0x00000000
	.align		4
        /*0014*/ 	.word	0xfffffffd
	.align		4
        /*0018*/ 	.word	0x00000000
	.align		4
        /*001c*/ 	.word	0xfffffffc


//--------------------- .text._Z16body_integrationPK6float4PS_S2_mj --------------------------
	.section	.text._Z16body_integrationPK6float4PS_S2_mj,"ax",@progbits
	.align	128
        .global         _Z16body_integrationPK6float4PS_S2_mj
        .type           _Z16body_integrationPK6float4PS_S2_mj,@function
        .size           _Z16body_integrationPK6float4PS_S2_mj,(.L_x_7 - _Z16body_integrationPK6float4PS_S2_mj)
        .other          _Z16body_integrationPK6float4PS_S2_mj,@"STO_CUDA_ENTRY STV_DEFAULT"
_Z16body_integrationPK6float4PS_S2_mj:
.text._Z16body_integrationPK6float4PS_S2_mj:
[----:B------:R-:W-:Y:S01]  /*0000*/  LDC R1, c[0x0][0x37c] ;  /* 0x0000df00ff017b82 */ /* 0x000fe20000000800 */
[----:B------:R-:W0:Y:S07]  /*0010*/  S2R R0, SR_TID.X ;  /* 0x0000000000007919 */ /* 0x000e2e0000002100 */
[----:B------:R-:W0:Y:S01]  /*0020*/  S2UR UR4, SR_CTAID.X ;  /* 0x00000000000479c3 */ /* 0x000e220000002500 */
[----:B------:R-:W1:Y:S07]  /*0030*/  LDCU.64 UR6, c[0x0][0x398] ;  /* 0x00007300ff0677ac */ /* 0x000e6e0008000a00 */
[----:B------:R-:W0:Y:S02]  /*0040*/  LDC R3, c[0x0][0x360] ;  /* 0x0000d800ff037b82 */ /* 0x000e240000000800 */
[----:B0-----:R-:W-:-:S05]  /*0050*/  IMAD R17, R3, UR4, R0 ;  /* 0x0000000403117c24 */ /* 0x001fca000f8e0200 */
[----:B-1----:R-:W-:-:S04]  /*0060*/  ISETP.GE.U32.AND P0, PT, R17, UR6, PT ;  /* 0x0000000611007c0c */ /* 0x002fc8000bf06070 */
[----:B------:R-:W-:-:S13]  /*0070*/  ISETP.GE.U32.AND.EX P0, PT, RZ, UR7, PT, P0 ;  /* 0x00000007ff007c0c */ /* 0x000fda000bf06100 */
[----:B------:R-:W-:Y:S05]  /*0080*/  @P0 EXIT ;  /* 0x000000000000094d */ /* 0x000fea0003800000 */
[----:B------:R-:W0:Y:S01]  /*0090*/  LDCU.64 UR4, c[0x0][0x380] ;  /* 0x00007000ff0477ac */ /* 0x000e220008000a00 */
[----:B------:R-:W1:Y:S01]  /*00a0*/  LDCU.64 UR8, c[0x0][0x358] ;  /* 0x00006b00ff0877ac */ /* 0x000e620008000a00 */
[C---:B0-----:R-:W-:Y:S01]  /*00b0*/  LEA R4, P0, R17.reuse, UR4, 0x4 ;  /* 0x0000000411047c11 */ /* 0x041fe2000f8020ff */
[----:B------:R-:W0:Y:S03]  /*00c0*/  LDCU UR4, c[0x0][0x3a0] ;  /* 0x00007400ff0477ac */ /* 0x000e260008000800 */
[----:B------:R-:W-:-:S06]  /*00d0*/  LEA.HI.X R5, R17, UR5, RZ, 0x4, P0 ;  /* 0x0000000511057c11 */ /* 0x000fcc00080f24ff */
[----:B-1----:R-:W5:Y:S01]  /*00e0*/  LDG.E.128.CONSTANT R4, desc[UR8][R4.64] ;  /* 0x0000000804047981 */ /* 0x002f62000c1e9d00 */
[----:B------:R-:W-:Y:S01]  /*00f0*/  HFMA2 R15, -RZ, RZ, 0, 0 ;  /* 0x00000000ff0f7431 */ /* 0x000fe200000001ff */
[----:B------:R-:W-:Y:S01]  /*0100*/  CS2R R18, SRZ ;  /* 0x0000000000127805 */ /* 0x000fe2000001ff00 */
[----:B0-----:R-:W-:-:S09]  /*0110*/  UISETP.NE.AND UP0, UPT, UR4, URZ, UPT ;  /* 0x000000ff0400728c */ /* 0x001fd2000bf05270 */
[----:B------:R-:W-:Y:S05]  /*0120*/  BRA.U !UP0, `(.L_x_0) ;  /* 0x0000000908e47547 */ /* 0x000fea000b800000 */
[----:B------:R-:W0:Y:S01]  /*0130*/  S2UR UR5, SR_CgaCtaId ;  /* 0x00000000000579c3 */ /* 0x000e220000008800 */
[----:B------:R-:W-:Y:S01]  /*0140*/  UMOV UR4, 0x400 ;  /* 0x0000040000047882 */ /* 0x000fe20000000000 */
[----:B------:R-:W-:Y:S02]  /*0150*/  LOP3.LUT R2, R3, 0xfffffffc, RZ, 0xc0, !PT ;  /* 0xfffffffc03027812 */ /* 0x000fe400078ec0ff */
[----:B------:R-:W-:Y:S02]  /*0160*/  CS2R R18, SRZ ;  /* 0x0000000000127805 */ /* 0x000fe4000001ff00 */
[----:B------:R-:W-:Y:S02]  /*0170*/  MOV R20, RZ ;  /* 0x000000ff00147202 */ /* 0x000fe40000000f00 */
[----:B------:R-:W-:Y:S01]  /*0180*/  IADD3 R2, PT, PT, -R2, RZ, RZ ;  /* 0x000000ff02027210 */ /* 0x000fe20007ffe1ff */
[----:B0-----:R-:W-:-:S06]  /*0190*/  ULEA UR4, UR5, UR4, 0x18 ;  /* 0x0000000405047291 */ /* 0x001fcc000f8ec0ff */
[----:B------:R-:W-:Y:S01]  /*01a0*/  LEA R16, R0, UR4, 0x4 ;  /* 0x0000000400107c11 */ /* 0x000fe2000f8e20ff */
[----:B------:R-:W-:-:S06]  /*01b0*/  UMOV UR4, URZ ;  /* 0x000000ff00047c82 */ /* 0x000fcc0008000000 */
.L_x_5:
[----:B------:R-:W0:Y:S01]  /*01c0*/  LDC.64 R8, c[0x0][0x380] ;  /* 0x0000e000ff087b82 */ /* 0x000e220000000a00 */
[----:B------:R-:W-:Y:S01]  /*01d0*/  IMAD R11, R3, UR4, R0 ;  /* 0x00000004030b7c24 */ /* 0x000fe2000f8e0200 */
[----:B------:R-:W1:Y:S03]  /*01e0*/  LDCU UR5, c[0x0][0x3a0] ;  /* 0x00007400ff0577ac */ /* 0x000e660008000800 */
[----:B0-----:R-:W-:-:S06]  /*01f0*/  IMAD.WIDE.U32 R8, R11, 0x10, R8 ;  /* 0x000000100b087825 */ /* 0x001fcc00078e0008 */
[----:B------:R-:W2:Y:S01]  /*0200*/  LDG.E.128.CONSTANT R8, desc[UR8][R8.64] ;  /* 0x0000000808087981 */ /* 0x000ea2000c1e9d00 */
[----:B------:R-:W-:Y:S01]  /*0210*/  ISETP.GE.U32.AND P0, PT, R3, 0x4, PT ;  /* 0x000000040300780c */ /* 0x000fe20003f06070 */
[----:B------:R-:W-:Y:S01]  /*0220*/  UIADD3 UR4, UPT, UPT, UR4, 0x1, URZ ;  /* 0x0000000104047890 */ /* 0x000fe2000fffe0ff */
[----:B------:R-:W-:-:S03]  /*0230*/  MOV R21, RZ ;  /* 0x000000ff00157202 */ /* 0x000fc60000000f00 */
[----:B-1----:R-:W-:Y:S01]  /*0240*/  UISETP.NE.AND UP0, UPT, UR4, UR5, UPT ;  /* 0x000000050400728c */ /* 0x002fe2000bf05270 */
[----:B--2---:R0:W-:Y:S01]  /*0250*/  STS.128 [R16], R8 ;  /* 0x0000000810007388 */ /* 0x0041e20000000c00 */
[----:B------:R-:W-:Y:S06]  /*0260*/  BAR.SYNC.DEFER_BLOCKING 0x0 ;  /* 0x0000000000007b1d */ /* 0x000fec0000010000 */
[----:B------:R-:W-:Y:S05]  /*0270*/  @!P0 BRA `(.L_x_1) ;  /* 0x0000000400588947 */ /* 0x000fea0003800000 */
[----:B------:R-:W1:Y:S01]  /*0280*/  S2UR UR6, SR_CgaCtaId ;  /* 0x00000000000679c3 */ /* 0x000e620000008800 */
[----:B------:R-:W-:Y:S01]  /*0290*/  UMOV UR5, 0x400 ;  /* 0x0000040000057882 */ /* 0x000fe20000000000 */
[----:B------:R-:W-:Y:S02]  /*02a0*/  MOV R22, R2 ;  /* 0x0000000200167202 */ /* 0x000fe40000000f00 */
[----:B------:R-:W-:Y:S01]  /*02b0*/  LOP3.LUT R21, R3, 0x7fc, RZ, 0xc0, !PT ;  /* 0x000007fc03157812 */ /* 0x000fe200078ec0ff */
[----:B-1----:R-:W-:-:S04]  /*02c0*/  ULEA UR5, UR6, UR5, 0x18 ;  /* 0x0000000506057291 */ /* 0x002fc8000f8ec0ff */
[----:B------:R-:W-:-:S12]  /*02d0*/  UIADD3 UR5, UPT, UPT, UR5, 0x20, URZ ;  /* 0x0000002005057890 */ /* 0x000fd8000fffe0ff */
.L_x_2:
[----:B------:R-:W1:Y:S01]  /*02e0*/  LDS.128 R12, [UR5+-0x20] ;  /* 0xffffe005ff0c7984 */ /* 0x000e620008000c00 */
[----:B------:R-:W-:-:S03]  /*02f0*/  IADD3 R22, PT, PT, R22, 0x4, RZ ;  /* 0x0000000416167810 */ /* 0x000fc60007ffe0ff */
[----:B0-----:R-:W0:Y:S01]  /*0300*/  LDS.128 R8, [UR5+-0x10] ;  /* 0xfffff005ff087984 */ /* 0x001e220008000c00 */
[----:B------:R-:W-:Y:S01]  /*0310*/  ISETP.NE.AND P0, PT, R22, RZ, PT ;  /* 0x000000ff1600720c */ /* 0x000fe20003f05270 */
[----:B-1---5:R-:W-:Y:S01]  /*0320*/  FADD R26, -R6, R14 ;  /* 0x0000000e061a7221 */ /* 0x022fe20000000100 */
[C---:B------:R-:W-:Y:S01]  /*0330*/  FADD R25, -R5.reuse, R13 ;  /* 0x0000000d05197221 */ /* 0x040fe20000000100 */
[----:B------:R-:W-:Y:S02]  /*0340*/  FADD R13, -R4, R12 ;  /* 0x0000000c040d7221 */ /* 0x000fe40000000100 */
[----:B------:R-:W-:Y:S01]  /*0350*/  FFMA R14, R26, R26, 1.0000001111620804295e-06 ;  /* 0x358637be1a0e7423 */ /* 0x000fe2000000001a */
[----:B0-----:R-:W-:Y:S01]  /*0360*/  FADD R23, -R6, R10 ;  /* 0x0000000a06177221 */ /* 0x001fe20000000100 */
[----:B------:R-:W-:Y:S01]  /*0370*/  FADD R24, -R5, R9 ;  /* 0x0000000905187221 */ /* 0x000fe20000000100 */
[----:B------:R-:W-:Y:S01]  /*0380*/  FADD R27, -R4, R8 ;  /* 0x00000008041b7221 */ /* 0x000fe20000000100 */
[----:B------:R-:W-:Y:S01]  /*0390*/  FFMA R14, R25, R25, R14 ;  /* 0x00000019190e7223 */ /* 0x000fe2000000000e */
[----:B------:R-:W-:-:S03]  /*03a0*/  FFMA R29, R23, R23, 1.0000001111620804295e-06 ;  /* 0x358637be171d7423 */ /* 0x000fc60000000017 */
[----:B------:R-:W-:Y:S01]  /*03b0*/  FFMA R14, R13, R13, R14 ;  /* 0x0000000d0d0e7223 */ /* 0x000fe2000000000e */
[----:B------:R-:W-:-:S03]  /*03c0*/  FFMA R8, R24, R24, R29 ;  /* 0x0000001818087223 */ /* 0x000fc6000000001d */
[----:B------:R-:W-:Y:S01]  /*03d0*/  FMUL R9, R14, R14 ;  /* 0x0000000e0e097220 */ /* 0x000fe20000400000 */
[----:B------:R-:W-:-:S03]  /*03e0*/  FFMA R8, R27, R27, R8 ;  /* 0x0000001b1b087223 */ /* 0x000fc60000000008 */
[----:B------:R-:W-:Y:S01]  /*03f0*/  FMUL R14, R14, R9 ;  /* 0x000000090e0e7220 */ /* 0x000fe20000400000 */
[----:B------:R-:W-:-:S04]  /*0400*/  FMUL R29, R8, R8 ;  /* 0x00000008081d7220 */ /* 0x000fc80000400000 */
[----:B------:R-:W-:Y:S01]  /*0410*/  SHF.R.S32.HI R9, RZ, 0x1, R14 ;  /* 0x00000001ff097819 */ /* 0x000fe2000001140e */
[----:B------:R-:W-:Y:S01]  /*0420*/  FMUL R14, R14, 0.5 ;  /* 0x3f0000000e0e7820 */ /* 0x000fe20000400000 */
[----:B------:R-:W-:Y:S02]  /*0430*/  FMUL R8, R8, R29 ;  /* 0x0000001d08087220 */ /* 0x000fe40000400000 */
[----:B------:R-:W-:Y:S02]  /*0440*/  IADD3 R9, PT, PT, -R9, 0x5f3759df, RZ ;  /* 0x5f3759df09097810 */ /* 0x000fe40007ffe1ff */
[----:B------:R-:W-:Y:S01]  /*0450*/  FMUL R29, R8, 0.5 ;  /* 0x3f000000081d7820 */ /* 0x000fe20000400000 */
[----:B------:R-:W-:Y:S02]  /*0460*/  SHF.R.S32.HI R10, RZ, 0x1, R8 ;  /* 0x00000001ff0a7819 */ /* 0x000fe40000011408 */
[----:B------:R-:W-:Y:S02]  /*0470*/  FMUL R14, R14, R9 ;  /* 0x000000090e0e7220 */ /* 0x000fe40000400000 */
[----:B------:R-:W-:-:S02]  /*0480*/  IADD3 R10, PT, PT, -R10, 0x5f3759df, RZ ;  /* 0x5f3759df0a0a7810 */ /* 0x000fc40007ffe1ff */
[----:B------:R-:W-:-:S03]  /*0490*/  FFMA R14, R9, -R14, 1.5 ;  /* 0x3fc00000090e7423 */ /* 0x000fc6000000080e */
[----:B------:R-:W-:Y:S01]  /*04a0*/  FMUL R29, R29, R10 ;  /* 0x0000000a1d1d7220 */ /* 0x000fe20000400000 */
[----:B------:R-:W-:-:S03]  /*04b0*/  FMUL R14, R9, R14 ;  /* 0x0000000e090e7220 */ /* 0x000fc60000400000 */
[----:B------:R-:W-:Y:S01]  /*04c0*/  FFMA R29, R10, -R29, 1.5 ;  /* 0x3fc000000a1d7423 */ /* 0x000fe2000000081d */
[----:B------:R-:W-:-:S03]  /*04d0*/  FMUL R9, R15, R14 ;  /* 0x0000000e0f097220 */ /* 0x000fc60000400000 */
[----:B------:R-:W-:Y:S01]  /*04e0*/  FMUL R8, R10, R29 ;  /* 0x0000001d0a087220 */ /* 0x000fe20000400000 */
[-C--:B------:R-:W-:Y:S01]  /*04f0*/  FFMA R20, R13, R9.reuse, R20 ;  /* 0x000000090d147223 */ /* 0x080fe20000000014 */
[-C--:B------:R-:W-:Y:S01]  /*0500*/  FFMA R25, R25, R9.reuse, R18 ;  /* 0x0000000919197223 */ /* 0x080fe20000000012 */
[----:B------:R-:W0:Y:S01]  /*0510*/  LDS.128 R12, [UR5] ;  /* 0x00000005ff0c7984 */ /* 0x000e220008000c00 */
[----:B------:R-:W-:Y:S01]  /*0520*/  FFMA R26, R26, R9, R19 ;  /* 0x000000091a1a7223 */ /* 0x000fe20000000013 */
[----:B------:R-:W-:Y:S02]  /*0530*/  FMUL R18, R11, R8 ;  /* 0x000000080b127220 */ /* 0x000fe40000400000 */
[----:B------:R-:W1:Y:S01]  /*0540*/  LDS.128 R8, [UR5+0x10] ;  /* 0x00001005ff087984 */ /* 0x000e620008000c00 */
[----:B------:R-:W-:Y:S01]  /*0550*/  UIADD3 UR5, UPT, UPT, UR5, 0x40, URZ ;  /* 0x0000004005057890 */ /* 0x000fe2000fffe0ff */
[-C--:B------:R-:W-:Y:S01]  /*0560*/  FFMA R25, R24, R18.reuse, R25 ;  /* 0x0000001218197223 */ /* 0x080fe20000000019 */
[-C--:B------:R-:W-:Y:S01]  /*0570*/  FFMA R20, R27, R18.reuse, R20 ;  /* 0x000000121b147223 */ /* 0x080fe20000000014 */
[----:B------:R-:W-:Y:S01]  /*0580*/  FFMA R23, R23, R18, R26 ;  /* 0x0000001217177223 */ /* 0x000fe2000000001a */
[----:B0-----:R-:W-:Y:S01]  /*0590*/  FADD R14, -R6, R14 ;  /* 0x0000000e060e7221 */ /* 0x001fe20000000100 */
[----:B------:R-:W-:Y:S01]  /*05a0*/  FADD R24, -R5, R13 ;  /* 0x0000000d05187221 */ /* 0x000fe20000000100 */
[----:B------:R-:W-:-:S02]  /*05b0*/  FADD R13, -R4, R12 ;  /* 0x0000000c040d7221 */ /* 0x000fc40000000100 */
[----:B------:R-:W-:Y:S01]  /*05c0*/  FFMA R19, R14, R14, 1.0000001111620804295e-06 ;  /* 0x358637be0e137423 */ /* 0x000fe2000000000e */
[----:B-1----:R-:W-:Y:S01]  /*05d0*/  FADD R10, -R6, R10 ;  /* 0x0000000a060a7221 */ /* 0x002fe20000000100 */
        /* <DEDUP_REMOVED lines=11> */
[----:B------:R-:W-:Y:S01]  /*0690*/  FMUL R12, R27, R12 ;  /* 0x0000000c1b0c7220 */ /* 0x000fe20000400000 */
[----:B------:R-:W-:Y:S02]  /*06a0*/  FMUL R18, R18, 0.5 ;  /* 0x3f00000012127820 */ /* 0x000fe40000400000 */
[----:B------:R-:W-:Y:S01]  /*06b0*/  IADD3 R19, PT, PT, -R19, 0x5f3759df, RZ ;  /* 0x5f3759df13137810 */ /* 0x000fe20007ffe1ff */
[----:B------:R-:W-:-:S04]  /*06c0*/  FMUL R27, R12, 0.5 ;  /* 0x3f0000000c1b7820 */ /* 0x000fc80000400000 */
[----:B------:R-:W-:Y:S01]  /*06d0*/  FMUL R26, R18, R19 ;  /* 0x00000013121a7220 */ /* 0x000fe20000400000 */
[----:B------:R-:W-:-:S03]  /*06e0*/  SHF.R.S32.HI R18, RZ, 0x1, R12 ;  /* 0x00000001ff127819 */ /* 0x000fc6000001140c */
[----:B------:R-:W-:Y:S01]  /*06f0*/  FFMA R26, R19, -R26, 1.5 ;  /* 0x3fc00000131a7423 */ /* 0x000fe2000000081a */
[----:B------:R-:W-:-:S03]  /*0700*/  IADD3 R18, PT, PT, -R18, 0x5f3759df, RZ ;  /* 0x5f3759df12127810 */ /* 0x000fc60007ffe1ff */
[----:B------:R-:W-:Y:S02]  /*0710*/  FMUL R26, R19, R26 ;  /* 0x0000001a131a7220 */ /* 0x000fe40000400000 */
[----:B------:R-:W-:Y:S02]  /*0720*/  FMUL R27, R27, R18 ;  /* 0x000000121b1b7220 */ /* 0x000fe40000400000 */
[----:B------:R-:W-:Y:S02]  /*0730*/  FMUL R15, R15, R26 ;  /* 0x0000001a0f0f7220 */ /* 0x000fe40000400000 */
[----:B------:R-:W-:Y:S02]  /*0740*/  FFMA R27, R18, -R27, 1.5 ;  /* 0x3fc00000121b7423 */ /* 0x000fe4000000081b */
[-C--:B------:R-:W-:Y:S01]  /*0750*/  FFMA R13, R13, R15.reuse, R20 ;  /* 0x0000000f0d0d7223 */ /* 0x080fe20000000014 */
[----:B------:R-:W-:Y:S01]  /*0760*/  FFMA R23, R14, R15, R23 ;  /* 0x0000000f0e177223 */ /* 0x000fe20000000017 */
[----:B------:R-:W-:Y:S01]  /*0770*/  FMUL R12, R18, R27 ;  /* 0x0000001b120c7220 */ /* 0x000fe20000400000 */
[----:B------:R-:W-:-:S03]  /*0780*/  FFMA R18, R24, R15, R25 ;  /* 0x0000000f18127223 */ /* 0x000fc60000000019 */
[----:B------:R-:W-:-:S04]  /*0790*/  FMUL R11, R11, R12 ;  /* 0x0000000c0b0b7220 */ /* 0x000fc80000400000 */
[-C--:B------:R-:W-:Y:S01]  /*07a0*/  FFMA R20, R8, R11.reuse, R13 ;  /* 0x0000000b08147223 */ /* 0x080fe2000000000d */
[-C--:B------:R-:W-:Y:S01]  /*07b0*/  FFMA R18, R9, R11.reuse, R18 ;  /* 0x0000000b09127223 */ /* 0x080fe20000000012 */
[----:B------:R-:W-:Y:S01]  /*07c0*/  FFMA R19, R10, R11, R23 ;  /* 0x0000000b0a137223 */ /* 0x000fe20000000017 */
[----:B------:R-:W-:Y:S06]  /*07d0*/  @P0 BRA `(.L_x_2) ;  /* 0xfffffff800c00947 */ /* 0x000fec000383ffff */
.L_x_1:
[----:B0-----:R-:W-:-:S13]  /*07e0*/  LOP3.LUT P0, R8, R3, 0x3, RZ, 0xc0, !PT ;  /* 0x0000000303087812 */ /* 0x001fda000780c0ff */
[----:B------:R-:W-:Y:S05]  /*07f0*/  @!P0 BRA `(.L_x_3) ;  /* 0x00000004001c8947 */ /* 0x000fea0003800000 */
[----:B------:R-:W-:Y:S02]  /*0800*/  ISETP.NE.AND P0, PT, R8, 0x1, PT ;  /* 0x000000010800780c */ /* 0x000fe40003f05270 */
[----:B------:R-:W-:-:S04]  /*0810*/  LOP3.LUT R9, R3, 0x1, RZ, 0xc0, !PT ;  /* 0x0000000103097812 */ /* 0x000fc800078ec0ff */
[----:B------:R-:W-:-:S07]  /*0820*/  ISETP.NE.U32.AND P1, PT, R9, 0x1, PT ;  /* 0x000000010900780c */ /* 0x000fce0003f25070 */
[----:B------:R-:W-:Y:S06]  /*0830*/  @!P0 BRA `(.L_x_4) ;  /* 0x0000000000ac8947 */ /* 0x000fec0003800000 */
[----:B------:R-:W0:Y:S01]  /*0840*/  S2R R9, SR_CgaCtaId ;  /* 0x0000000000097919 */ /* 0x000e220000008800 */
[----:B------:R-:W-:-:S04]  /*0850*/  MOV R8, 0x400 ;  /* 0x0000040000087802 */ /* 0x000fc80000000f00 */
[----:B0-----:R-:W-:-:S04]  /*0860*/  LEA R8, R9, R8, 0x18 ;  /* 0x0000000809087211 */ /* 0x001fc800078ec0ff */
[C---:B------:R-:W-:Y:S02]  /*0870*/  LEA R22, R21.reuse, R8, 0x4 ;  /* 0x0000000815167211 */ /* 0x040fe400078e20ff */
[----:B------:R-:W-:-:S03]  /*0880*/  IADD3 R21, PT, PT, R21, 0x2, RZ ;  /* 0x0000000215157810 */ /* 0x000fc60007ffe0ff */
[----:B------:R-:W0:Y:S04]  /*0890*/  LDS.128 R8, [R22] ;  /* 0x0000000016087984 */ /* 0x000e280000000c00 */
[----:B------:R-:W1:Y:S01]  /*08a0*/  LDS.128 R12, [R22+0x10] ;  /* 0x00001000160c7984 */ /* 0x000e620000000c00 */
[----:B0----5:R-:W-:Y:S01]  /*08b0*/  FADD R10, -R6, R10 ;  /* 0x0000000a060a7221 */ /* 0x021fe20000000100 */
[C---:B------:R-:W-:Y:S01]  /*08c0*/  FADD R9, -R5.reuse, R9 ;  /* 0x0000000905097221 */ /* 0x040fe20000000100 */
[----:B------:R-:W-:Y:S02]  /*08d0*/  FADD R23, -R4, R8 ;  /* 0x0000000804177221 */ /* 0x000fe40000000100 */
        /* <DEDUP_REMOVED lines=12> */
[----:B------:R-:W-:Y:S01]  /*09a0*/  FMUL R27, R27, R8 ;  /* 0x000000081b1b7220 */ /* 0x000fe20000400000 */
[----:B------:R-:W-:Y:S01]  /*09b0*/  SHF.R.S32.HI R8, RZ, 0x1, R25 ;  /* 0x00000001ff087819 */ /* 0x000fe20000011419 */
[----:B------:R-:W-:-:S03]  /*09c0*/  FMUL R25, R25, 0.5 ;  /* 0x3f00000019197820 */ /* 0x000fc60000400000 */
[----:B------:R-:W-:Y:S02]  /*09d0*/  IADD3 R8, PT, PT, -R8, 0x5f3759df, RZ ;  /* 0x5f3759df08087810 */ /* 0x000fe40007ffe1ff */
[----:B------:R-:W-:Y:S01]  /*09e0*/  SHF.R.S32.HI R22, RZ, 0x1, R27 ;  /* 0x00000001ff167819 */ /* 0x000fe2000001141b */
[----:B------:R-:W-:Y:S02]  /*09f0*/  FMUL R27, R27, 0.5 ;  /* 0x3f0000001b1b7820 */ /* 0x000fe40000400000 */
[----:B------:R-:W-:Y:S01]  /*0a00*/  FMUL R25, R25, R8 ;  /* 0x0000000819197220 */ /* 0x000fe20000400000 */
[----:B------:R-:W-:-:S03]  /*0a10*/  IADD3 R22, PT, PT, -R22, 0x5f3759df, RZ ;  /* 0x5f3759df16167810 */ /* 0x000fc60007ffe1ff */
[C---:B------:R-:W-:Y:S02]  /*0a20*/  FFMA R25, R8.reuse, -R25, 1.5 ;  /* 0x3fc0000008197423 */ /* 0x040fe40000000819 */
[----:B------:R-:W-:Y:S02]  /*0a30*/  FMUL R27, R27, R22 ;  /* 0x000000161b1b7220 */ /* 0x000fe40000400000 */
[----:B------:R-:W-:Y:S02]  /*0a40*/  FMUL R8, R8, R25 ;  /* 0x0000001908087220 */ /* 0x000fe40000400000 */
[C---:B------:R-:W-:Y:S02]  /*0a50*/  FFMA R27, R22.reuse, -R27, 1.5 ;  /* 0x3fc00000161b7423 */ /* 0x040fe4000000081b */
[----:B------:R-:W-:Y:S02]  /*0a60*/  FMUL R8, R11, R8 ;  /* 0x000000080b087220 */ /* 0x000fe40000400000 */
[----:B------:R-:W-:-:S02]  /*0a70*/  FMUL R22, R22, R27 ;  /* 0x0000001b16167220 */ /* 0x000fc40000400000 */
[-C--:B------:R-:W-:Y:S01]  /*0a80*/  FFMA R23, R23, R8.reuse, R20 ;  /* 0x0000000817177223 */ /* 0x080fe20000000014 */
[----:B------:R-:W-:Y:S01]  /*0a90*/  FFMA R18, R9, R8, R18 ;  /* 0x0000000809127223 */ /* 0x000fe20000000012 */
[----:B------:R-:W-:Y:S01]  /*0aa0*/  FMUL R15, R15, R22 ;  /* 0x000000160f0f7220 */ /* 0x000fe20000400000 */
[----:B------:R-:W-:-:S03]  /*0ab0*/  FFMA R19, R10, R8, R19 ;  /* 0x000000080a137223 */ /* 0x000fc60000000013 */
[-C--:B------:R-:W-:Y:S01]  /*0ac0*/  FFMA R20, R12, R15.reuse, R23 ;  /* 0x0000000f0c147223 */ /* 0x080fe20000000017 */
[-C--:B------:R-:W-:Y:S01]  /*0ad0*/  FFMA R18, R13, R15.reuse, R18 ;  /* 0x0000000f0d127223 */ /* 0x080fe20000000012 */
[----:B------:R-:W-:-:S07]  /*0ae0*/  FFMA R19, R14, R15, R19 ;  /* 0x0000000f0e137223 */ /* 0x000fce0000000013 */
.L_x_4:
[----:B------:R-:W-:Y:S05]  /*0af0*/  @P1 BRA `(.L_x_3) ;  /* 0x00000000005c1947 */ /* 0x000fea0003800000 */
[----:B------:R-:W0:Y:S01]  /*0b00*/  S2R R9, SR_CgaCtaId ;  /* 0x0000000000097919 */ /* 0x000e220000008800 */
[----:B------:R-:W-:-:S04]  /*0b10*/  MOV R8, 0x400 ;  /* 0x0000040000087802 */ /* 0x000fc80000000f00 */
[----:B0-----:R-:W-:-:S04]  /*0b20*/  LEA R8, R9, R8, 0x18 ;  /* 0x0000000809087211 */ /* 0x001fc800078ec0ff */
[----:B------:R-:W-:-:S06]  /*0b30*/  LEA R8, R21, R8, 0x4 ;  /* 0x0000000815087211 */ /* 0x000fcc00078e20ff */
[----:B------:R-:W0:Y:S02]  /*0b40*/  LDS.128 R8, [R8] ;  /* 0x0000000008087984 */ /* 0x000e240000000c00 */
[----:B0----5:R-:W-:Y:S01]  /*0b50*/  FADD R10, -R6, R10 ;  /* 0x0000000a060a7221 */ /* 0x021fe20000000100 */
[----:B------:R-:W-:Y:S01]  /*0b60*/  FADD R13, -R5, R9 ;  /* 0x00000009050d7221 */ /* 0x000fe20000000100 */
[----:B------:R-:W-:Y:S02]  /*0b70*/  FADD R9, -R4, R8 ;  /* 0x0000000804097221 */ /* 0x000fe40000000100 */
[----:B------:R-:W-:-:S04]  /*0b80*/  FFMA R12, R10, R10, 1.0000001111620804295e-06 ;  /* 0x358637be0a0c7423 */ /* 0x000fc8000000000a */
[----:B------:R-:W-:-:S04]  /*0b90*/  FFMA R12, R13, R13, R12 ;  /* 0x0000000d0d0c7223 */ /* 0x000fc8000000000c */
[----:B------:R-:W-:-:S04]  /*0ba0*/  FFMA R12, R9, R9, R12 ;  /* 0x00000009090c7223 */ /* 0x000fc8000000000c */
[----:B------:R-:W-:-:S04]  /*0bb0*/  FMUL R15, R12, R12 ;  /* 0x0000000c0c0f7220 */ /* 0x000fc80000400000 */
[----:B------:R-:W-:-:S05]  /*0bc0*/  FMUL R15, R12, R15 ;  /* 0x0000000f0c0f7220 */ /* 0x000fca0000400000 */
[----:B------:R-:W-:Y:S01]  /*0bd0*/  SHF.R.S32.HI R12, RZ, 0x1, R15 ;  /* 0x00000001ff0c7819 */ /* 0x000fe2000001140f */
[----:B------:R-:W-:-:S03]  /*0be0*/  FMUL R15, R15, -0.5 ;  /* 0xbf0000000f0f7820 */ /* 0x000fc60000400000 */
[----:B------:R-:W-:-:S05]  /*0bf0*/  IADD3 R12, PT, PT, -R12, 0x5f3759df, RZ ;  /* 0x5f3759df0c0c7810 */ /* 0x000fca0007ffe1ff */
[----:B------:R-:W-:-:S04]  /*0c00*/  FMUL R15, R15, R12 ;  /* 0x0000000c0f0f7220 */ /* 0x000fc80000400000 */
[----:B------:R-:W-:-:S04]  /*0c10*/  FFMA R15, R12, R15, 1.5 ;  /* 0x3fc000000c0f7423 */ /* 0x000fc8000000000f */
[----:B------:R-:W-:-:S04]  /*0c20*/  FMUL R12, R12, R15 ;  /* 0x0000000f0c0c7220 */ /* 0x000fc80000400000 */
[----:B------:R-:W-:-:S04]  /*0c30*/  FMUL R11, R11, R12 ;  /* 0x0000000c0b0b7220 */ /* 0x000fc80000400000 */
[-C--:B------:R-:W-:Y:S01]  /*0c40*/  FFMA R20, R9, R11.reuse, R20 ;  /* 0x0000000b09147223 */ /* 0x080fe20000000014 */
[-C--:B------:R-:W-:Y:S01]  /*0c50*/  FFMA R18, R13, R11.reuse, R18 ;  /* 0x0000000b0d127223 */ /* 0x080fe20000000012 */
[----:B------:R-:W-:-:S07]  /*0c60*/  FFMA R19, R10, R11, R19 ;  /* 0x0000000b0a137223 */ /* 0x000fce0000000013 */
.L_x_3:
[----:B------:R-:W-:Y:S06]  /*0c70*/  BAR.SYNC.DEFER_BLOCKING 0x0 ;  /* 0x0000000000007b1d */ /* 0x000fec0000010000 */
[----:B------:R-:W-:Y:S05]  /*0c80*/  BRA.U UP0, `(.L_x_5) ;  /* 0xfffffff5004c7547 */ /* 0x000fea000b83ffff */
[----:B------:R-:W-:Y:S01]  /*0c90*/  FMUL R15, R20, 0.20000000298023223877 ;  /* 0x3e4ccccd140f7820 */ /* 0x000fe20000400000 */
[----:B------:R-:W-:Y:S01]  /*0ca0*/  FMUL R18, R18, 0.20000000298023223877 ;  /* 0x3e4ccccd12127820 */ /* 0x000fe20000400000 */
[----:B------:R-:W-:-:S07]  /*0cb0*/  FMUL R19, R19, 0.20000000298023223877 ;  /* 0x3e4ccccd13137820 */ /* 0x000fce0000400000 */
.L_x_0:
[----:B------:R-:W0:Y:S01]  /*0cc0*/  LDCU.64 UR4, c[0x0][0x390] ;  /* 0x00007200ff0477ac */ /* 0x000e220008000a00 */
[----:B------:R-:W-:Y:S02]  /*0cd0*/  SHF.L.U32 R2, R17, 0x4, RZ ;  /* 0x0000000411027819 */ /* 0x000fe400000006ff */
[----:B------:R-:W-:Y:S02]  /*0ce0*/  SHF.R.U32.HI R17, RZ, 0x1c, R17 ;  /* 0x0000001cff117819 */ /* 0x000fe40000011611 */
[----:B0-----:R-:W-:-:S04]  /*0cf0*/  IADD3 R12, P0, PT, R2, UR4, RZ ;  /* 0x00000004020c7c10 */ /* 0x001fc8000ff1e0ff */
[----:B------:R-:W-:Y:S01]  /*0d00*/  IADD3.X R13, PT, PT, R17, UR5, RZ, P0, !PT ;  /* 0x00000005110d7c10 */ /* 0x000fe200087fe4ff */
[----:B------:R-:W0:Y:S04]  /*0d10*/  LDCU.64 UR4, c[0x0][0x388] ;  /* 0x00007100ff0477ac */ /* 0x000e280008000a00 */
[----:B------:R-:W2:Y:S01]  /*0d20*/  LDG.E.128 R8, desc[UR8][R12.64] ;  /* 0x000000080c087981 */ /* 0x000ea2000c1e1d00 */
[----:B0-----:R-:W-:-:S04]  /*0d30*/  IADD3 R2, P0, PT, R2, UR4, RZ ;  /* 0x0000000402027c10 */ /* 0x001fc8000ff1e0ff */
[----:B------:R-:W-:Y:S01]  /*0d40*/  IADD3.X R3, PT, PT, R17, UR5, RZ, P0, !PT ;  /* 0x0000000511037c10 */ /* 0x000fe200087fe4ff */
[----:B--2---:R-:W-:Y:S01]  /*0d50*/  FADD R8, R8, R15 ;  /* 0x0000000f08087221 */ /* 0x004fe20000000000 */
[----:B------:R-:W-:Y:S01]  /*0d60*/  FADD R9, R9, R18 ;  /* 0x0000001209097221 */ /* 0x000fe20000000000 */
[----:B------:R-:W-:Y:S02]  /*0d70*/  FADD R10, R10, R19 ;  /* 0x000000130a0a7221 */ /* 0x000fe40000000000 */
[----:B------:R-:W-:Y:S01]  /*0d80*/  FMUL R8, R8, 0.5 ;  /* 0x3f00000008087820 */ /* 0x000fe20000400000 */
[----:B------:R-:W-:Y:S01]  /*0d90*/  FMUL R9, R9, 0.5 ;  /* 0x3f00000009097820 */ /* 0x000fe20000400000 */
[----:B------:R-:W-:Y:S02]  /*0da0*/  FMUL R10, R10, 0.5 ;  /* 0x3f0000000a0a7820 */ /* 0x000fe40000400000 */
[----:B-----5:R-:W-:Y:S01]  /*0db0*/  FFMA R4, R8, 0.20000000298023223877, R4 ;  /* 0x3e4ccccd08047823 */ /* 0x020fe20000000004 */
[----:B------:R-:W-:Y:S01]  /*0dc0*/  FFMA R5, R9, 0.20000000298023223877, R5 ;  /* 0x3e4ccccd09057823 */ /* 0x000fe20000000005 */
[----:B------:R-:W-:-:S05]  /*0dd0*/  FFMA R6, R10, 0.20000000298023223877, R6 ;  /* 0x3e4ccccd0a067823 */ /* 0x000fca0000000006 */
[----:B------:R-:W-:Y:S04]  /*0de0*/  STG.E.128 desc[UR8][R2.64], R4 ;  /* 0x0000000402007986 */ /* 0x000fe8000c101d08 */
[----:B------:R-:W-:Y:S01]  /*0df0*/  STG.E.128 desc[UR8][R12.64], R8 ;  /* 0x000000080c007986 */ /* 0x000fe2000c101d08 */
[----:B------:R-:W-:Y:S05]  /*0e00*/  EXIT ;  /* 0x000000000000794d */ /* 0x000fea0003800000 */
.L_x_6:
[----:B------:R-:W-:-:S00]  /*0e10*/  BRA `(.L_x_6) ;  /* 0xfffffffc00fc7947 */ /* 0x000fc0000383ffff */
[----:B------:R-:W-:-:S00]  /*0e20*/  NOP ;  /* 0x0000000000007918 */ /* 0x000fc00000000000 */
        /* <DEDUP_REMOVED lines=13> */
.L_x_7:


//--------------------- .nv.shared._Z16body_integrationPK6float4PS_S2_mj --------------------------
	.section	.nv.shared._Z16body_integrationPK6float4PS_S2_mj,"aw",@nobits
	.sectionflags	@""
	.align	16
	.zero		1024


//--------------------- .nv.shared.reserved.0     --------------------------
	.section	.nv.shared.reserved.0,"aw",@nobits
	.weak		__nv_reservedSMEM_offset_0_alias
	.size		__nv_reservedSMEM_offset_0_alias, 0, 64
	.other		__nv_reservedSMEM_offset_0_alias,@"STO_CUDA_RESERVED_SHARED STV_DEFAULT"
__nv_reservedSMEM_offset_0_alias:
	.zero		0
	.zero		64


//--------------------- .nv.constant0._Z16body_integrationPK6float4PS_S2_mj --------------------------
	.section	.nv.constant0._Z16body_integrationPK6float4PS_S2_mj,"a",@progbits
	.sectionflags	@""
	.align	4
.nv.constant0._Z16body_integrationPK6float4PS_S2_mj:
	.zero		932


//--------------------- SYMBOLS --------------------------

	.type		.nv.reservedSmem.offset0,@object
	.size		.nv.reservedSmem.offset0,0x4
	.type		.nv.reservedSmem.cap,@object
	.size		.nv.reservedSmem.cap,0x4
